	.headerflags	@"EF_CUDA_TEXMODE_UNIFIED EF_CUDA_64BIT_ADDRESS EF_CUDA_ACCELERATORS EF_CUDA_SM90 EF_CUDA_VIRTUAL_SM(EF_CUDA_SM90)"
	.elftype	@"ET_EXEC"


//--------------------- .nv.info                  --------------------------
	.section	.nv.info,"",@"SHT_CUDA_INFO"
	.align	4


	//----- nvinfo : EIATTR_REGCOUNT
	.align		4
        /*0000*/ 	.byte	0x04, 0x2f
        /*0002*/ 	.short	(.L_3 - .L_2)
	.align		4
.L_2:
        /*0004*/ 	.word	index@(triton_poi_fused__native_batch_norm_legit_no_training_relu_7)
        /*0008*/ 	.word	0x00000020


	//----- nvinfo : EIATTR_MIN_STACK_SIZE
	.align		4
.L_3:
        /*000c*/ 	.byte	0x04, 0x12
        /*000e*/ 	.short	(.L_5 - .L_4)
	.align		4
.L_4:
        /*0010*/ 	.word	index@(triton_poi_fused__native_batch_norm_legit_no_training_relu_7)
        /*0014*/ 	.word	0x00000000


	//----- nvinfo : EIATTR_FRAME_SIZE
	.align		4
.L_5:
        /*0018*/ 	.byte	0x04, 0x11
        /*001a*/ 	.short	(.L_7 - .L_6)
	.align		4
.L_6:
        /*001c*/ 	.word	index@(triton_poi_fused__native_batch_norm_legit_no_training_relu_7)
        /*0020*/ 	.word	0x00000000


	//----- nvinfo : EIATTR_MIN_STACK_SIZE
	.align		4
.L_7:
        /*0024*/ 	.byte	0x04, 0x12
        /*0026*/ 	.short	(.L_9 - .L_8)
	.align		4
.L_8:
        /*0028*/ 	.word	index@(triton_poi_fused__native_batch_norm_legit_no_training_relu_7)
        /*002c*/ 	.word	0x00000000
.L_9:


//--------------------- .nv.info.triton_poi_fused__native_batch_norm_legit_no_training_relu_7 --------------------------
	.section	.nv.info.triton_poi_fused__native_batch_norm_legit_no_training_relu_7,"",@"SHT_CUDA_INFO"
	.sectionflags	@""
	.align	4


	//----- nvinfo : EIATTR_CUDA_API_VERSION
	.align		4
        /*0000*/ 	.byte	0x04, 0x37
        /*0002*/ 	.short	(.L_11 - .L_10)
.L_10:
        /*0004*/ 	.word	0x0000007c


	//----- nvinfo : EIATTR_KPARAM_INFO
	.align		4
.L_11:
        /*0008*/ 	.byte	0x04, 0x17
        /*000a*/ 	.short	(.L_13 - .L_12)
.L_12:
        /*000c*/ 	.word	0x00000000
        /*0010*/ 	.short	0x0006
        /*0012*/ 	.short	0x0030
        /*0014*/ 	.byte	0x00, 0xf0, 0x11, 0x00


	//----- nvinfo : EIATTR_KPARAM_INFO
	.align		4
.L_13:
        /*0018*/ 	.byte	0x04, 0x17
        /*001a*/ 	.short	(.L_15 - .L_14)
.L_14:
        /*001c*/ 	.word	0x00000000
        /*0020*/ 	.short	0x0005
        /*0022*/ 	.short	0x0028
        /*0024*/ 	.byte	0x00, 0xf4, 0x21, 0x00


	//----- nvinfo : EIATTR_KPARAM_INFO
	.align		4
.L_15:
        /*0028*/ 	.byte	0x04, 0x17
        /*002a*/ 	.short	(.L_17 - .L_16)
.L_16:
        /*002c*/ 	.word	0x00000000
        /*0030*/ 	.short	0x0004
        /*0032*/ 	.short	0x0020
        /*0034*/ 	.byte	0x00, 0xf4, 0x21, 0x00


	//----- nvinfo : EIATTR_KPARAM_INFO
	.align		4
.L_17:
        /*0038*/ 	.byte	0x04, 0x17
        /*003a*/ 	.short	(.L_19 - .L_18)
.L_18:
        /*003c*/ 	.word	0x00000000
        /*0040*/ 	.short	0x0003
        /*0042*/ 	.short	0x0018
        /*0044*/ 	.byte	0x00, 0xf4, 0x21, 0x00


	//----- nvinfo : EIATTR_KPARAM_INFO
	.align		4
.L_19:
        /*0048*/ 	.byte	0x04, 0x17
        /*004a*/ 	.short	(.L_21 - .L_20)
.L_20:
        /*004c*/ 	.word	0x00000000
        /*0050*/ 	.short	0x0002
        /*0052*/ 	.short	0x0010
        /*0054*/ 	.byte	0x00, 0xf4, 0x21, 0x00


	//----- nvinfo : EIATTR_KPARAM_INFO
	.align		4
.L_21:
        /*0058*/ 	.byte	0x04, 0x17
        /*005a*/ 	.short	(.L_23 - .L_22)
.L_22:
        /*005c*/ 	.word	0x00000000
        /*0060*/ 	.short	0x0001
        /*0062*/ 	.short	0x0008
        /*0064*/ 	.byte	0x00, 0xf4, 0x21, 0x00


	//----- nvinfo : EIATTR_KPARAM_INFO
	.align		4
.L_23:
        /*0068*/ 	.byte	0x04, 0x17
        /*006a*/ 	.short	(.L_25 - .L_24)
.L_24:
        /*006c*/ 	.word	0x00000000
        /*0070*/ 	.short	0x0000
        /*0072*/ 	.short	0x0000
        /*0074*/ 	.byte	0x00, 0xf4, 0x21, 0x00


	//----- nvinfo : EIATTR_SPARSE_MMA_MASK
	.align		4
.L_25:
        /*0078*/ 	.byte	0x03, 0x50
        /*007a*/ 	.short	0x0000


	//----- nvinfo : EIATTR_MAXREG_COUNT
	.align		4
        /*007c*/ 	.byte	0x03, 0x1b
        /*007e*/ 	.short	0x00ff


	//----- nvinfo : EIATTR_EXIT_INSTR_OFFSETS
	.align		4
        /*0080*/ 	.byte	0x04, 0x1c
        /*0082*/ 	.short	(.L_27 - .L_26)


	//   ....[0]....
.L_26:
        /*0084*/ 	.word	0x00000710


	//----- nvinfo : EIATTR_REQNTID
	.align		4
.L_27:
        /*0088*/ 	.byte	0x04, 0x10
        /*008a*/ 	.short	(.L_29 - .L_28)
.L_28:
        /*008c*/ 	.word	0x00000080
        /*0090*/ 	.word	0x00000001
        /*0094*/ 	.word	0x00000001


	//----- nvinfo : EIATTR_CBANK_PARAM_SIZE
	.align		4
.L_29:
        /*0098*/ 	.byte	0x03, 0x19
        /*009a*/ 	.short	0x0034


	//----- nvinfo : EIATTR_PARAM_CBANK
	.align		4
        /*009c*/ 	.byte	0x04, 0x0a
        /*009e*/ 	.short	(.L_31 - .L_30)
	.align		4
.L_30:
        /*00a0*/ 	.word	index@(.nv.constant0.triton_poi_fused__native_batch_norm_legit_no_training_relu_7)
        /*00a4*/ 	.short	0x0210
        /*00a6*/ 	.short	0x0034


	//----- nvinfo : EIATTR_SW_WAR
	.align		4
.L_31:
        /*00a8*/ 	.byte	0x04, 0x36
        /*00aa*/ 	.short	(.L_33 - .L_32)
.L_32:
        /*00ac*/ 	.word	0x00000008
.L_33:


//--------------------- .nv.callgraph             --------------------------
	.section	.nv.callgraph,"",@"SHT_CUDA_CALLGRAPH"
	.align	4
	.sectionentsize	8
	.align		4
        /*0000*/ 	.word	0x00000000
	.align		4
        /*0004*/ 	.word	0xffffffff
	.align		4
        /*0008*/ 	.word	0x00000000
	.align		4
        /*000c*/ 	.word	0xfffffffe
	.align		4
        /*0010*/ 	.word	0x00000000
	.align		4
        /*0014*/ 	.word	0xfffffffd
	.align		4
        /*0018*/ 	.word	0x00000000
	.align		4
        /*001c*/ 	.word	0xfffffffc


//--------------------- .nv.constant4             --------------------------
	.section	.nv.constant4,"a",@progbits
	.align	8
	.align		8
.nv.constant4:
        /*0000*/ 	.dword	_$_str
	.align		8
        /*0008*/ 	.dword	_$_str_$_2


//--------------------- .text.triton_poi_fused__native_batch_norm_legit_no_training_relu_7 --------------------------
	.section	.text.triton_poi_fused__native_batch_norm_legit_no_training_relu_7,"ax",@progbits
	.align	128
        .global         triton_poi_fused__native_batch_norm_legit_no_training_relu_7
        .type           triton_poi_fused__native_batch_norm_legit_no_training_relu_7,@function
        .size           triton_poi_fused__native_batch_norm_legit_no_training_relu_7,(.L_x_1 - triton_poi_fused__native_batch_norm_legit_no_training_relu_7)
        .other          triton_poi_fused__native_batch_norm_legit_no_training_relu_7,@"STO_CUDA_ENTRY STV_DEFAULT"
triton_poi_fused__native_batch_norm_legit_no_training_relu_7:
.text.triton_poi_fused__native_batch_norm_legit_no_training_relu_7:
[----:B------:R-:W-:Y:S01]  /*0000*/  LDC R1, c[0x0][0x28] ;  /* 0x00000a00ff017b82 */ /* 0x000fe20000000800 */
[----:B------:R-:W1:Y:S07]  /*0010*/  S2R R0, SR_TID.X ;  /* 0x0000000000007919 */ /* 0x000e6e0000002100 */
[----:B------:R-:W2:Y:S01]  /*0020*/  LDC.64 R4, c[0x0][0x220] ;  /* 0x00008800ff047b82 */ /* 0x000ea20000000a00 */
[----:B------:R-:W-:Y:S01]  /*0030*/  ULDC.64 UR4, c[0x0][0x208] ;  /* 0x0000820000047ab9 */ /* 0x000fe20000000a00 */
[----:B------:R-:W3:Y:S06]  /*0040*/  S2R R7, SR_CTAID.X ;  /* 0x0000000000077919 */ /* 0x000eec0000002500 */
[----:B------:R-:W4:Y:S08]  /*0050*/  LDC.64 R12, c[0x0][0x218] ;  /* 0x00008600ff0c7b82 */ /* 0x000f300000000a00 */
[----:B------:R-:W5:Y:S08]  /*0060*/  LDC.64 R22, c[0x0][0x210] ;  /* 0x00008400ff167b82 */ /* 0x000f700000000a00 */
[----:B------:R-:W5:Y:S01]  /*0070*/  LDC.64 R20, c[0x0][0x228] ;  /* 0x00008a00ff147b82 */ /* 0x000f620000000a00 */
[----:B-1----:R-:W-:-:S07]  /*0080*/  SHF.L.U32 R0, R0, 0x2, RZ ;  /* 0x0000000200007819 */ /* 0x002fce00000006ff */
[----:B------:R-:W1:Y:S01]  /*0090*/  LDC.64 R24, c[0x0][0x230] ;  /* 0x00008c00ff187b82 */ /* 0x000e620000000a00 */
[----:B---3--:R-:W-:Y:S02]  /*00a0*/  SHF.R.S32.HI R3, RZ, 0x15, R7 ;  /* 0x00000015ff037819 */ /* 0x008fe40000011407 */
[----:B------:R-:W-:Y:S02]  /*00b0*/  LOP3.LUT R0, R0, 0x1fc, RZ, 0xc0, !PT ;  /* 0x000001fc00007812 */ /* 0x000fe400078ec0ff */
[----:B------:R-:W-:Y:S02]  /*00c0*/  SGXT R3, R3, 0x1 ;  /* 0x000000010303781a */ /* 0x000fe40000000200 */
[----:B------:R-:W-:-:S04]  /*00d0*/  LEA R0, R7, R0, 0xa ;  /* 0x0000000007007211 */ /* 0x000fc800078e50ff */
[----:B------:R-:W-:-:S04]  /*00e0*/  LEA.HI R3, R3, R0, RZ, 0x7 ;  /* 0x0000000003037211 */ /* 0x000fc800078f38ff */
[----:B------:R-:W-:-:S04]  /*00f0*/  LOP3.LUT R3, R3, 0xffffff80, RZ, 0xc0, !PT ;  /* 0xffffff8003037812 */ /* 0x000fc800078ec0ff */
[----:B------:R-:W-:-:S05]  /*0100*/  IADD3 R3, R0, -R3, RZ ;  /* 0x8000000300037210 */ /* 0x000fca0007ffe0ff */
[----:B--2---:R-:W-:-:S06]  /*0110*/  IMAD.WIDE R4, R3, 0x4, R4 ;  /* 0x0000000403047825 */ /* 0x004fcc00078e0204 */
[----:B------:R-:W2:Y:S01]  /*0120*/  LDG.E.EL.128 R4, desc[UR4][R4.64] ;  /* 0x0000000404047981 */ /* 0x000ea2000c2e1d00 */
[----:B----4-:R-:W-:-:S04]  /*0130*/  IMAD.WIDE R12, R3, 0x4, R12 ;  /* 0x00000004030c7825 */ /* 0x010fc800078e020c */
[----:B-----5:R-:W-:Y:S02]  /*0140*/  IMAD.WIDE R22, R0, 0x4, R22 ;  /* 0x0000000400167825 */ /* 0x020fe400078e0216 */
[----:B------:R-:W3:Y:S02]  /*0150*/  LDG.E.EL.128 R12, desc[UR4][R12.64] ;  /* 0x000000040c0c7981 */ /* 0x000ee4000c2e1d00 */
[C---:B0-----:R-:W-:Y:S02]  /*0160*/  IMAD.WIDE R20, R3.reuse, 0x4, R20 ;  /* 0x0000000403147825 */ /* 0x041fe400078e0214 */
[----:B------:R-:W3:Y:S02]  /*0170*/  LDG.E.128 R16, desc[UR4][R22.64+0x800] ;  /* 0x0008000416107981 */ /* 0x000ee4000c1e1d00 */
[----:B-1----:R-:W-:-:S04]  /*0180*/  IMAD.WIDE R24, R3, 0x4, R24 ;  /* 0x0000000403187825 */ /* 0x002fc800078e0218 */
[----:B--2---:R-:W-:Y:S01]  /*0190*/  FADD R6, R6, 9.9999997473787516356e-06 ;  /* 0x3727c5ac06067421 */ /* 0x004fe20000000000 */
[----:B------:R-:W-:Y:S01]  /*01a0*/  FADD R2, R4, 9.9999997473787516356e-06 ;  /* 0x3727c5ac04027421 */ /* 0x000fe20000000000 */
[----:B------:R-:W-:-:S03]  /*01b0*/  FADD R8, R5, 9.9999997473787516356e-06 ;  /* 0x3727c5ac05087421 */ /* 0x000fc60000000000 */
[----:B------:R-:W0:Y:S08]  /*01c0*/  MUFU.SQRT R26, R2 ;  /* 0x00000002001a7308 */ /* 0x000e300000002000 */
[----:B------:R-:W1:Y:S01]  /*01d0*/  MUFU.SQRT R6, R6 ;  /* 0x0000000600067308 */ /* 0x000e620000002000 */
[----:B0-----:R-:W-:-:S07]  /*01e0*/  FSETP.GT.AND P0, PT, R26, 8.50705917302346158658e+37, PT ;  /* 0x7e8000001a00780b */ /* 0x001fce0003f04000 */
[----:B------:R0:W2:Y:S01]  /*01f0*/  MUFU.SQRT R27, R8 ;  /* 0x00000008001b7308 */ /* 0x0000a20000002000 */
[----:B------:R-:W-:Y:S02]  /*0200*/  FSETP.GEU.AND P3, PT, R26, 1.175494350822287508e-38, PT ;  /* 0x008000001a00780b */ /* 0x000fe40003f6e000 */
[C---:B-1----:R-:W-:Y:S02]  /*0210*/  FSETP.GT.AND P2, PT, R6.reuse, 8.50705917302346158658e+37, PT ;  /* 0x7e8000000600780b */ /* 0x042fe40003f44000 */
[----:B------:R-:W-:Y:S01]  /*0220*/  FSETP.GEU.AND P5, PT, R6, 1.175494350822287508e-38, PT ;  /* 0x008000000600780b */ /* 0x000fe20003fae000 */
[----:B------:R-:W-:Y:S01]  /*0230*/  HFMA2.MMA R2, -RZ, RZ, 1.625, 0 ;  /* 0x3e800000ff027435 */ /* 0x000fe200000001ff */
[----:B0-----:R-:W4:Y:S01]  /*0240*/  LDG.E.128 R8, desc[UR4][R22.64] ;  /* 0x0000000416087981 */ /* 0x001f22000c1e1d00 */
[----:B------:R-:W-:Y:S01]  /*0250*/  @P0 FMUL R26, R26, 0.25 ;  /* 0x3e8000001a1a0820 */ /* 0x000fe20000400000 */
[----:B--2---:R-:W-:-:S05]  /*0260*/  FSETP.GT.AND P1, PT, R27, 8.50705917302346158658e+37, PT ;  /* 0x7e8000001b00780b */ /* 0x004fca0003f24000 */
[----:B------:R-:W-:Y:S01]  /*0270*/  @!P3 FMUL R26, R26, 16777216 ;  /* 0x4b8000001a1ab820 */ /* 0x000fe20000400000 */
[C---:B------:R-:W-:Y:S01]  /*0280*/  FSETP.GEU.AND P4, PT, R27.reuse, 1.175494350822287508e-38, PT ;  /* 0x008000001b00780b */ /* 0x040fe20003f8e000 */
[----:B------:R-:W-:Y:S02]  /*0290*/  @P2 FMUL R6, R6, 0.25 ;  /* 0x3e80000006062820 */ /* 0x000fe40000400000 */
[----:B------:R0:W1:Y:S01]  /*02a0*/  MUFU.RCP R5, R26 ;  /* 0x0000001a00057308 */ /* 0x0000620000001000 */
[----:B------:R-:W2:Y:S01]  /*02b0*/  LDG.E.EL.128 R20, desc[UR4][R20.64] ;  /* 0x0000000414147981 */ /* 0x000ea2000c2e1d00 */
[----:B------:R-:W-:Y:S02]  /*02c0*/  @!P5 FMUL R6, R6, 16777216 ;  /* 0x4b8000000606d820 */ /* 0x000fe40000400000 */
[----:B------:R-:W-:-:S04]  /*02d0*/  @P1 FMUL R27, R27, 0.25 ;  /* 0x3e8000001b1b1820 */ /* 0x000fc80000400000 */
[----:B------:R-:W5:Y:S02]  /*02e0*/  MUFU.RCP R6, R6 ;  /* 0x0000000600067308 */ /* 0x000f640000001000 */
[----:B------:R-:W-:Y:S01]  /*02f0*/  @!P4 FMUL R27, R27, 16777216 ;  /* 0x4b8000001b1bc820 */ /* 0x000fe20000400000 */
[----:B0-----:R-:W-:-:S05]  /*0300*/  FSEL R26, R2, 1, P0 ;  /* 0x3f800000021a7808 */ /* 0x001fca0000000000 */
[----:B------:R0:W-:Y:S01]  /*0310*/  MUFU.RCP R4, R27 ;  /* 0x0000001b00047308 */ /* 0x0001e20000001000 */
[----:B------:R-:W-:Y:S01]  /*0320*/  @!P3 FMUL R26, R26, 16777216 ;  /* 0x4b8000001a1ab820 */ /* 0x000fe20000400000 */
[----:B0-----:R-:W-:-:S03]  /*0330*/  FSEL R27, R2, 1, P2 ;  /* 0x3f800000021b7808 */ /* 0x001fc60001000000 */
[----:B-1----:R-:W-:Y:S02]  /*0340*/  FMUL R3, R5, R26 ;  /* 0x0000001a05037220 */ /* 0x002fe40000400000 */
[----:B------:R-:W-:-:S04]  /*0350*/  @!P5 FMUL R27, R27, 16777216 ;  /* 0x4b8000001b1bd820 */ /* 0x000fc80000400000 */
[----:B-----5:R-:W-:Y:S02]  /*0360*/  FMUL R5, R6, R27 ;  /* 0x0000001b06057220 */ /* 0x020fe40000400000 */
[----:B------:R-:W2:Y:S01]  /*0370*/  LDG.E.EL.128 R24, desc[UR4][R24.64] ;  /* 0x0000000418187981 */ /* 0x000ea2000c2e1d00 */
[----:B------:R-:W-:-:S04]  /*0380*/  FADD R7, R7, 9.9999997473787516356e-06 ;  /* 0x3727c5ac07077421 */ /* 0x000fc80000000000 */
[----:B------:R0:W1:Y:S01]  /*0390*/  MUFU.SQRT R28, R7 ;  /* 0x00000007001c7308 */ /* 0x0000620000002000 */
[----:B------:R-:W-:Y:S01]  /*03a0*/  FSEL R29, R2, 1, P1 ;  /* 0x3f800000021d7808 */ /* 0x000fe20000800000 */
[----:B0-----:R-:W0:Y:S01]  /*03b0*/  LDC.64 R6, c[0x0][0x238] ;  /* 0x00008e00ff067b82 */ /* 0x001e220000000a00 */
[C---:B-1----:R-:W-:Y:S02]  /*03c0*/  FSETP.GT.AND P0, PT, R28.reuse, 8.50705917302346158658e+37, PT ;  /* 0x7e8000001c00780b */ /* 0x042fe40003f04000 */
[----:B------:R-:W-:-:S11]  /*03d0*/  FSETP.GEU.AND P1, PT, R28, 1.175494350822287508e-38, PT ;  /* 0x008000001c00780b */ /* 0x000fd60003f2e000 */
[----:B------:R-:W-:-:S04]  /*03e0*/  @P0 FMUL R28, R28, 0.25 ;  /* 0x3e8000001c1c0820 */ /* 0x000fc80000400000 */
[----:B------:R-:W-:Y:S01]  /*03f0*/  @!P1 FMUL R28, R28, 16777216 ;  /* 0x4b8000001c1c9820 */ /* 0x000fe20000400000 */
[----:B------:R-:W-:-:S05]  /*0400*/  @!P4 FMUL R29, R29, 16777216 ;  /* 0x4b8000001d1dc820 */ /* 0x000fca0000400000 */
[----:B------:R-:W1:Y:S01]  /*0410*/  MUFU.RCP R28, R28 ;  /* 0x0000001c001c7308 */ /* 0x000e620000001000 */
[----:B------:R-:W-:Y:S01]  /*0420*/  FMUL R4, R4, R29 ;  /* 0x0000001d04047220 */ /* 0x000fe20000400000 */
[----:B------:R-:W-:-:S05]  /*0430*/  FSEL R29, R2, 1, P0 ;  /* 0x3f800000021d7808 */ /* 0x000fca0000000000 */
[----:B------:R-:W-:Y:S01]  /*0440*/  @!P1 FMUL R29, R29, 16777216 ;  /* 0x4b8000001d1d9820 */ /* 0x000fe20000400000 */
[----:B---3--:R-:W-:Y:S01]  /*0450*/  FADD R19, R19, -R15 ;  /* 0x8000000f13137221 */ /* 0x008fe20000000000 */
[----:B------:R-:W-:Y:S01]  /*0460*/  FADD R16, R16, -R12 ;  /* 0x8000000c10107221 */ /* 0x000fe20000000000 */
[----:B------:R-:W-:Y:S01]  /*0470*/  FADD R18, R18, -R14 ;  /* 0x8000000e12127221 */ /* 0x000fe20000000000 */
[----:B-1----:R-:W-:Y:S01]  /*0480*/  FMUL R2, R28, R29 ;  /* 0x0000001d1c027220 */ /* 0x002fe20000400000 */
[----:B------:R-:W-:Y:S01]  /*0490*/  FADD R17, R17, -R13 ;  /* 0x8000000d11117221 */ /* 0x000fe20000000000 */
[----:B----4-:R-:W-:Y:S01]  /*04a0*/  FADD R11, R11, -R15 ;  /* 0x8000000f0b0b7221 */ /* 0x010fe20000000000 */
[----:B------:R-:W-:Y:S01]  /*04b0*/  FADD R8, R8, -R12 ;  /* 0x8000000c08087221 */ /* 0x000fe20000000000 */
[----:B------:R-:W-:Y:S02]  /*04c0*/  FADD R12, R10, -R14 ;  /* 0x8000000e0a0c7221 */ /* 0x000fe40000000000 */
[C---:B------:R-:W-:Y:S01]  /*04d0*/  FMUL R10, R2.reuse, R11 ;  /* 0x0000000b020a7220 */ /* 0x040fe20000400000 */
[----:B------:R-:W-:Y:S01]  /*04e0*/  FMUL R2, R2, R19 ;  /* 0x0000001302027220 */ /* 0x000fe20000400000 */
[----:B------:R-:W-:Y:S01]  /*04f0*/  FADD R9, R9, -R13 ;  /* 0x8000000d09097221 */ /* 0x000fe20000000000 */
[C---:B------:R-:W-:Y:S01]  /*0500*/  FMUL R11, R5.reuse, R12 ;  /* 0x0000000c050b7220 */ /* 0x040fe20000400000 */
[----:B------:R-:W-:Y:S01]  /*0510*/  FMUL R5, R5, R18 ;  /* 0x0000001205057220 */ /* 0x000fe20000400000 */
[C---:B------:R-:W-:Y:S01]  /*0520*/  FMUL R15, R3.reuse, R8 ;  /* 0x00000008030f7220 */ /* 0x040fe20000400000 */
[C---:B------:R-:W-:Y:S01]  /*0530*/  FMUL R8, R4.reuse, R17 ;  /* 0x0000001104087220 */ /* 0x040fe20000400000 */
[----:B------:R-:W-:Y:S01]  /*0540*/  FMUL R13, R3, R16 ;  /* 0x00000010030d7220 */ /* 0x000fe20000400000 */
[----:B------:R-:W-:Y:S01]  /*0550*/  FMUL R12, R4, R9 ;  /* 0x00000009040c7220 */ /* 0x000fe20000400000 */
[----:B--2---:R-:W-:Y:S01]  /*0560*/  FFMA R2, R23, R2, R27 ;  /* 0x0000000217027223 */ /* 0x004fe2000000001b */
[----:B------:R-:W-:Y:S01]  /*0570*/  FFMA R5, R22, R5, R26 ;  /* 0x0000000516057223 */ /* 0x000fe2000000001a */
[----:B------:R-:W-:Y:S01]  /*0580*/  FFMA R8, R21, R8, R25 ;  /* 0x0000000815087223 */ /* 0x000fe20000000019 */
[----:B------:R-:W-:Y:S01]  /*0590*/  FFMA R10, R23, R10, R27 ;  /* 0x0000000a170a7223 */ /* 0x000fe2000000001b */
[C-C-:B------:R-:W-:Y:S01]  /*05a0*/  FFMA R3, R20.reuse, R15, R24.reuse ;  /* 0x0000000f14037223 */ /* 0x140fe20000000018 */
[----:B------:R-:W-:Y:S01]  /*05b0*/  FFMA R4, R20, R13, R24 ;  /* 0x0000000d14047223 */ /* 0x000fe20000000018 */
[----:B------:R-:W-:Y:S01]  /*05c0*/  FFMA R9, R21, R12, R25 ;  /* 0x0000000c15097223 */ /* 0x000fe20000000019 */
[----:B------:R-:W-:Y:S01]  /*05d0*/  FFMA R22, R22, R11, R26 ;  /* 0x0000000b16167223 */ /* 0x000fe2000000001a */
[----:B------:R-:W-:Y:S01]  /*05e0*/  FSETP.GEU.AND P6, PT, R2, RZ, PT ;  /* 0x000000ff0200720b */ /* 0x000fe20003fce000 */
[----:B0-----:R-:W-:Y:S01]  /*05f0*/  IMAD.WIDE R12, R0, 0x4, R6 ;  /* 0x00000004000c7825 */ /* 0x001fe200078e0206 */
[----:B------:R-:W-:-:S02]  /*0600*/  FSETP.GEU.AND P5, PT, R5, RZ, PT ;  /* 0x000000ff0500720b */ /* 0x000fc40003fae000 */
[----:B------:R-:W-:Y:S02]  /*0610*/  FSETP.GEU.AND P4, PT, R8, RZ, PT ;  /* 0x000000ff0800720b */ /* 0x000fe40003f8e000 */
[----:B------:R-:W-:Y:S02]  /*0620*/  FSETP.GEU.AND P3, PT, R10, RZ, PT ;  /* 0x000000ff0a00720b */ /* 0x000fe40003f6e000 */
[----:B------:R-:W-:Y:S02]  /*0630*/  SEL R7, R2, RZ, P6 ;  /* 0x000000ff02077207 */ /* 0x000fe40003000000 */
[----:B------:R-:W-:Y:S02]  /*0640*/  FSETP.GEU.AND P0, PT, R4, RZ, PT ;  /* 0x000000ff0400720b */ /* 0x000fe40003f0e000 */
[----:B------:R-:W-:Y:S02]  /*0650*/  FSETP.GEU.AND P2, PT, R22, RZ, PT ;  /* 0x000000ff1600720b */ /* 0x000fe40003f4e000 */
[----:B------:R-:W-:-:S02]  /*0660*/  FSETP.GEU.AND P1, PT, R9, RZ, PT ;  /* 0x000000ff0900720b */ /* 0x000fc40003f2e000 */
[----:B------:R-:W-:Y:S02]  /*0670*/  FSETP.GEU.AND P6, PT, R3, RZ, PT ;  /* 0x000000ff0300720b */ /* 0x000fe40003fce000 */
[----:B------:R-:W-:Y:S02]  /*0680*/  SEL R6, R5, RZ, P5 ;  /* 0x000000ff05067207 */ /* 0x000fe40002800000 */
[----:B------:R-:W-:Y:S02]  /*0690*/  SEL R5, R8, RZ, P4 ;  /* 0x000000ff08057207 */ /* 0x000fe40002000000 */
[----:B------:R-:W-:Y:S02]  /*06a0*/  SEL R11, R10, RZ, P3 ;  /* 0x000000ff0a0b7207 */ /* 0x000fe40001800000 */
[----:B------:R-:W-:Y:S02]  /*06b0*/  SEL R10, R22, RZ, P2 ;  /* 0x000000ff160a7207 */ /* 0x000fe40001000000 */
[----:B------:R-:W-:-:S02]  /*06c0*/  SEL R9, R9, RZ, P1 ;  /* 0x000000ff09097207 */ /* 0x000fc40000800000 */
[----:B------:R-:W-:Y:S02]  /*06d0*/  SEL R8, R3, RZ, P6 ;  /* 0x000000ff03087207 */ /* 0x000fe40003000000 */
[----:B------:R-:W-:-:S03]  /*06e0*/  SEL R4, R4, RZ, P0 ;  /* 0x000000ff04047207 */ /* 0x000fc60000000000 */
[----:B------:R-:W-:Y:S04]  /*06f0*/  STG.E.128 desc[UR4][R12.64], R8 ;  /* 0x000000080c007986 */ /* 0x000fe8000c101d04 */
[----:B------:R-:W-:Y:S01]  /*0700*/  STG.E.128 desc[UR4][R12.64+0x800], R4 ;  /* 0x000800040c007986 */ /* 0x000fe2000c101d04 */
[----:B------:R-:W-:Y:S05]  /*0710*/  EXIT ;  /* 0x000000000000794d */ /* 0x000fea0003800000 */
.L_x_0:
[----:B------:R-:W-:-:S00]  /*0720*/  BRA `(.L_x_0) ;  /* 0xfffffffc00fc7947 */ /* 0x000fc0000383ffff */
[----:B------:R-:W-:-:S00]  /*0730*/  NOP ;  /* 0x0000000000007918 */ /* 0x000fc00000000000 */
        /* <DEDUP_REMOVED lines=12> */
.L_x_1:


//--------------------- .nv.global.init           --------------------------
	.section	.nv.global.init,"aw",@progbits
.nv.global.init:
	.type		_$_str,@object
	.size		_$_str,(_$_str_$_2 - _$_str)
_$_str:
        /*0000*/ 	.byte	0x5f, 0x5f, 0x43, 0x55, 0x44, 0x41, 0x5f, 0x46, 0x54, 0x5a, 0x00
	.type		_$_str_$_2,@object
	.size		_$_str_$_2,(.L_1 - _$_str_$_2)
_$_str_$_2:
        /*000b*/ 	.byte	0x5f, 0x5f, 0x43, 0x55, 0x44, 0x41, 0x5f, 0x50, 0x52, 0x45, 0x43, 0x5f, 0x53, 0x51, 0x52, 0x54
        /*001b*/ 	.byte	0x00
.L_1:


//--------------------- .nv.constant0.triton_poi_fused__native_batch_norm_legit_no_training_relu_7 --------------------------
	.section	.nv.constant0.triton_poi_fused__native_batch_norm_legit_no_training_relu_7,"a",@progbits
	.sectionflags	@""
	.align	4
.nv.constant0.triton_poi_fused__native_batch_norm_legit_no_training_relu_7:
	.zero		580
